//
// Generated by NVIDIA NVVM Compiler
//
// Compiler Build ID: CL-36424714
// Cuda compilation tools, release 13.0, V13.0.88
// Based on NVVM 20.0.0
//

.version 9.0
.target sm_100
.address_size 64

	// .globl	_Z18conv2d_tiled_validPKfS0_S0_Pfiiiii
.extern .shared .align 16 .b8 s_tile[];

.visible .entry _Z18conv2d_tiled_validPKfS0_S0_Pfiiiii(
	.param .u64 .ptr .align 1 _Z18conv2d_tiled_validPKfS0_S0_Pfiiiii_param_0,
	.param .u64 .ptr .align 1 _Z18conv2d_tiled_validPKfS0_S0_Pfiiiii_param_1,
	.param .u64 .ptr .align 1 _Z18conv2d_tiled_validPKfS0_S0_Pfiiiii_param_2,
	.param .u64 .ptr .align 1 _Z18conv2d_tiled_validPKfS0_S0_Pfiiiii_param_3,
	.param .u32 _Z18conv2d_tiled_validPKfS0_S0_Pfiiiii_param_4,
	.param .u32 _Z18conv2d_tiled_validPKfS0_S0_Pfiiiii_param_5,
	.param .u32 _Z18conv2d_tiled_validPKfS0_S0_Pfiiiii_param_6,
	.param .u32 _Z18conv2d_tiled_validPKfS0_S0_Pfiiiii_param_7,
	.param .u32 _Z18conv2d_tiled_validPKfS0_S0_Pfiiiii_param_8
)
{
	.reg .pred 	%p<25>;
	.reg .b32 	%r<95>;
	.reg .b32 	%f<126>;
	.reg .b64 	%rd<40>;

	ld.param.u64 	%rd4, [_Z18conv2d_tiled_validPKfS0_S0_Pfiiiii_param_0];
	ld.param.u64 	%rd7, [_Z18conv2d_tiled_validPKfS0_S0_Pfiiiii_param_1];
	ld.param.u32 	%r43, [_Z18conv2d_tiled_validPKfS0_S0_Pfiiiii_param_4];
	ld.param.u32 	%r44, [_Z18conv2d_tiled_validPKfS0_S0_Pfiiiii_param_5];
	ld.param.u32 	%r45, [_Z18conv2d_tiled_validPKfS0_S0_Pfiiiii_param_6];
	ld.param.u32 	%r46, [_Z18conv2d_tiled_validPKfS0_S0_Pfiiiii_param_7];
	cvta.to.global.u64 	%rd1, %rd7;
	mov.u32 	%r1, %ctaid.z;
	mov.u32 	%r47, %ctaid.x;
	shl.b32 	%r48, %r47, 4;
	mov.u32 	%r49, %ctaid.y;
	shl.b32 	%r2, %r49, 4;
	mov.u32 	%r3, %tid.x;
	mov.u32 	%r4, %tid.y;
	add.s32 	%r5, %r48, %r3;
	add.s32 	%r6, %r2, %r4;
	add.s32 	%r7, %r46, 15;
	setp.lt.s32 	%p2, %r43, 1;
	mov.f32 	%f123, 0f00000000;
	@%p2 bra 	$L__BB0_26;
	mov.u32 	%r8, %ntid.x;
	mov.u32 	%r9, %ntid.y;
	setp.lt.u32 	%p3, %r6, 254;
	setp.lt.s32 	%p4, %r5, 254;
	and.pred  	%p1, %p3, %p4;
	mul.lo.s32 	%r10, %r43, %r1;
	mul.lo.s32 	%r11, %r46, %r46;
	and.b32  	%r12, %r46, 15;
	and.b32  	%r13, %r46, 7;
	and.b32  	%r14, %r46, 2147483632;
	and.b32  	%r15, %r46, 3;
	shl.b32 	%r16, %r8, 2;
	cvta.to.global.u64 	%rd2, %rd4;
	mov.f32 	%f123, 0f00000000;
	mov.b32 	%r85, 0;
	not.pred 	%p9, %p1;
$L__BB0_2:
	setp.ge.s32 	%p5, %r4, %r7;
	@%p5 bra 	$L__BB0_8;
	mad.lo.s32 	%r18, %r85, %r44, %r2;
	mov.u32 	%r86, %r4;
$L__BB0_4:
	setp.ge.s32 	%p6, %r3, %r7;
	@%p6 bra 	$L__BB0_7;
	add.s32 	%r51, %r18, %r86;
	mul.lo.s32 	%r52, %r7, %r86;
	shl.b32 	%r53, %r52, 2;
	shl.b32 	%r54, %r3, 2;
	mov.u32 	%r55, s_tile;
	add.s32 	%r56, %r55, %r54;
	add.s32 	%r88, %r56, %r53;
	mad.lo.s32 	%r87, %r51, %r45, %r5;
	mov.u32 	%r89, %r3;
$L__BB0_6:
	mul.wide.s32 	%rd8, %r87, 4;
	add.s64 	%rd9, %rd2, %rd8;
	ld.global.f32 	%f21, [%rd9];
	st.shared.f32 	[%r88], %f21;
	add.s32 	%r89, %r89, %r8;
	add.s32 	%r88, %r88, %r16;
	add.s32 	%r87, %r87, %r8;
	setp.lt.s32 	%p7, %r89, %r7;
	@%p7 bra 	$L__BB0_6;
$L__BB0_7:
	add.s32 	%r86, %r86, %r9;
	setp.lt.s32 	%p8, %r86, %r7;
	@%p8 bra 	$L__BB0_4;
$L__BB0_8:
	bar.sync 	0;
	@%p9 bra 	$L__BB0_25;
	setp.lt.s32 	%p10, %r46, 1;
	@%p10 bra 	$L__BB0_25;
	add.s32 	%r58, %r85, %r10;
	mul.lo.s32 	%r29, %r11, %r58;
	mov.b32 	%r90, 0;
$L__BB0_11:
	setp.lt.u32 	%p11, %r46, 16;
	add.s32 	%r60, %r90, %r4;
	mad.lo.s32 	%r31, %r60, %r7, %r3;
	mad.lo.s32 	%r32, %r90, %r46, %r29;
	mov.b32 	%r93, 0;
	@%p11 bra 	$L__BB0_14;
	mov.b32 	%r91, 0;
$L__BB0_13:
	.pragma "nounroll";
	add.s32 	%r62, %r31, %r91;
	shl.b32 	%r63, %r62, 2;
	mov.u32 	%r64, s_tile;
	add.s32 	%r65, %r64, %r63;
	ld.shared.f32 	%f23, [%r65];
	add.s32 	%r66, %r91, %r32;
	mul.wide.u32 	%rd10, %r66, 4;
	add.s64 	%rd11, %rd1, %rd10;
	ld.global.f32 	%f24, [%rd11];
	fma.rn.f32 	%f25, %f23, %f24, %f123;
	ld.shared.f32 	%f26, [%r65+4];
	ld.global.f32 	%f27, [%rd11+4];
	fma.rn.f32 	%f28, %f26, %f27, %f25;
	ld.shared.f32 	%f29, [%r65+8];
	ld.global.f32 	%f30, [%rd11+8];
	fma.rn.f32 	%f31, %f29, %f30, %f28;
	ld.shared.f32 	%f32, [%r65+12];
	ld.global.f32 	%f33, [%rd11+12];
	fma.rn.f32 	%f34, %f32, %f33, %f31;
	ld.shared.f32 	%f35, [%r65+16];
	ld.global.f32 	%f36, [%rd11+16];
	fma.rn.f32 	%f37, %f35, %f36, %f34;
	ld.shared.f32 	%f38, [%r65+20];
	ld.global.f32 	%f39, [%rd11+20];
	fma.rn.f32 	%f40, %f38, %f39, %f37;
	ld.shared.f32 	%f41, [%r65+24];
	ld.global.f32 	%f42, [%rd11+24];
	fma.rn.f32 	%f43, %f41, %f42, %f40;
	ld.shared.f32 	%f44, [%r65+28];
	ld.global.f32 	%f45, [%rd11+28];
	fma.rn.f32 	%f46, %f44, %f45, %f43;
	ld.shared.f32 	%f47, [%r65+32];
	ld.global.f32 	%f48, [%rd11+32];
	fma.rn.f32 	%f49, %f47, %f48, %f46;
	ld.shared.f32 	%f50, [%r65+36];
	ld.global.f32 	%f51, [%rd11+36];
	fma.rn.f32 	%f52, %f50, %f51, %f49;
	ld.shared.f32 	%f53, [%r65+40];
	ld.global.f32 	%f54, [%rd11+40];
	fma.rn.f32 	%f55, %f53, %f54, %f52;
	ld.shared.f32 	%f56, [%r65+44];
	ld.global.f32 	%f57, [%rd11+44];
	fma.rn.f32 	%f58, %f56, %f57, %f55;
	ld.shared.f32 	%f59, [%r65+48];
	ld.global.f32 	%f60, [%rd11+48];
	fma.rn.f32 	%f61, %f59, %f60, %f58;
	ld.shared.f32 	%f62, [%r65+52];
	ld.global.f32 	%f63, [%rd11+52];
	fma.rn.f32 	%f64, %f62, %f63, %f61;
	ld.shared.f32 	%f65, [%r65+56];
	ld.global.f32 	%f66, [%rd11+56];
	fma.rn.f32 	%f67, %f65, %f66, %f64;
	ld.shared.f32 	%f68, [%r65+60];
	ld.global.f32 	%f69, [%rd11+60];
	fma.rn.f32 	%f123, %f68, %f69, %f67;
	add.s32 	%r91, %r91, 16;
	setp.ne.s32 	%p12, %r91, %r14;
	mov.u32 	%r93, %r14;
	@%p12 bra 	$L__BB0_13;
$L__BB0_14:
	setp.eq.s32 	%p13, %r12, 0;
	@%p13 bra 	$L__BB0_24;
	add.s32 	%r67, %r12, -1;
	setp.lt.u32 	%p14, %r67, 7;
	@%p14 bra 	$L__BB0_17;
	add.s32 	%r68, %r31, %r93;
	shl.b32 	%r69, %r68, 2;
	mov.u32 	%r70, s_tile;
	add.s32 	%r71, %r70, %r69;
	ld.shared.f32 	%f71, [%r71];
	add.s32 	%r72, %r93, %r32;
	mul.wide.u32 	%rd12, %r72, 4;
	add.s64 	%rd13, %rd1, %rd12;
	ld.global.f32 	%f72, [%rd13];
	fma.rn.f32 	%f73, %f71, %f72, %f123;
	ld.shared.f32 	%f74, [%r71+4];
	cvt.u64.u32 	%rd14, %r32;
	cvt.u64.u32 	%rd15, %r93;
	add.s64 	%rd16, %rd15, %rd14;
	shl.b64 	%rd17, %rd16, 2;
	add.s64 	%rd18, %rd1, %rd17;
	ld.global.f32 	%f75, [%rd18+4];
	fma.rn.f32 	%f76, %f74, %f75, %f73;
	ld.shared.f32 	%f77, [%r71+8];
	ld.global.f32 	%f78, [%rd18+8];
	fma.rn.f32 	%f79, %f77, %f78, %f76;
	ld.shared.f32 	%f80, [%r71+12];
	ld.global.f32 	%f81, [%rd18+12];
	fma.rn.f32 	%f82, %f80, %f81, %f79;
	ld.shared.f32 	%f83, [%r71+16];
	ld.global.f32 	%f84, [%rd18+16];
	fma.rn.f32 	%f85, %f83, %f84, %f82;
	ld.shared.f32 	%f86, [%r71+20];
	ld.global.f32 	%f87, [%rd18+20];
	fma.rn.f32 	%f88, %f86, %f87, %f85;
	ld.shared.f32 	%f89, [%r71+24];
	ld.global.f32 	%f90, [%rd18+24];
	fma.rn.f32 	%f91, %f89, %f90, %f88;
	ld.shared.f32 	%f92, [%r71+28];
	ld.global.f32 	%f93, [%rd18+28];
	fma.rn.f32 	%f123, %f92, %f93, %f91;
	add.s32 	%r93, %r93, 8;
$L__BB0_17:
	setp.eq.s32 	%p15, %r13, 0;
	@%p15 bra 	$L__BB0_24;
	add.s32 	%r73, %r13, -1;
	setp.lt.u32 	%p16, %r73, 3;
	@%p16 bra 	$L__BB0_20;
	add.s32 	%r74, %r31, %r93;
	shl.b32 	%r75, %r74, 2;
	mov.u32 	%r76, s_tile;
	add.s32 	%r77, %r76, %r75;
	ld.shared.f32 	%f95, [%r77];
	add.s32 	%r78, %r93, %r32;
	mul.wide.u32 	%rd19, %r78, 4;
	add.s64 	%rd20, %rd1, %rd19;
	ld.global.f32 	%f96, [%rd20];
	fma.rn.f32 	%f97, %f95, %f96, %f123;
	ld.shared.f32 	%f98, [%r77+4];
	cvt.u64.u32 	%rd21, %r32;
	cvt.u64.u32 	%rd22, %r93;
	add.s64 	%rd23, %rd22, %rd21;
	shl.b64 	%rd24, %rd23, 2;
	add.s64 	%rd25, %rd1, %rd24;
	ld.global.f32 	%f99, [%rd25+4];
	fma.rn.f32 	%f100, %f98, %f99, %f97;
	ld.shared.f32 	%f101, [%r77+8];
	ld.global.f32 	%f102, [%rd25+8];
	fma.rn.f32 	%f103, %f101, %f102, %f100;
	ld.shared.f32 	%f104, [%r77+12];
	ld.global.f32 	%f105, [%rd25+12];
	fma.rn.f32 	%f123, %f104, %f105, %f103;
	add.s32 	%r93, %r93, 4;
$L__BB0_20:
	setp.eq.s32 	%p17, %r15, 0;
	@%p17 bra 	$L__BB0_24;
	setp.eq.s32 	%p18, %r15, 1;
	add.s32 	%r79, %r31, %r93;
	shl.b32 	%r80, %r79, 2;
	mov.u32 	%r81, s_tile;
	add.s32 	%r40, %r81, %r80;
	ld.shared.f32 	%f106, [%r40];
	add.s32 	%r82, %r93, %r32;
	mul.wide.u32 	%rd26, %r82, 4;
	add.s64 	%rd27, %rd1, %rd26;
	ld.global.f32 	%f107, [%rd27];
	fma.rn.f32 	%f123, %f106, %f107, %f123;
	@%p18 bra 	$L__BB0_24;
	setp.eq.s32 	%p19, %r15, 2;
	ld.shared.f32 	%f108, [%r40+4];
	cvt.u64.u32 	%rd28, %r32;
	cvt.u64.u32 	%rd29, %r93;
	add.s64 	%rd30, %rd29, %rd28;
	shl.b64 	%rd31, %rd30, 2;
	add.s64 	%rd3, %rd1, %rd31;
	ld.global.f32 	%f109, [%rd3+4];
	fma.rn.f32 	%f123, %f108, %f109, %f123;
	@%p19 bra 	$L__BB0_24;
	ld.shared.f32 	%f110, [%r40+8];
	ld.global.f32 	%f111, [%rd3+8];
	fma.rn.f32 	%f123, %f110, %f111, %f123;
$L__BB0_24:
	add.s32 	%r90, %r90, 1;
	setp.ne.s32 	%p20, %r90, %r46;
	@%p20 bra 	$L__BB0_11;
$L__BB0_25:
	bar.sync 	0;
	add.s32 	%r85, %r85, 1;
	setp.ne.s32 	%p21, %r85, %r43;
	@%p21 bra 	$L__BB0_2;
$L__BB0_26:
	setp.gt.u32 	%p22, %r6, 253;
	setp.gt.s32 	%p23, %r5, 253;
	or.pred  	%p24, %p22, %p23;
	@%p24 bra 	$L__BB0_28;
	ld.param.u64 	%rd39, [_Z18conv2d_tiled_validPKfS0_S0_Pfiiiii_param_3];
	ld.param.u64 	%rd38, [_Z18conv2d_tiled_validPKfS0_S0_Pfiiiii_param_2];
	cvta.to.global.u64 	%rd32, %rd38;
	mul.wide.u32 	%rd33, %r1, 4;
	add.s64 	%rd34, %rd32, %rd33;
	ld.global.f32 	%f112, [%rd34];
	add.f32 	%f113, %f123, %f112;
	mad.lo.s32 	%r83, %r1, 64516, %r5;
	mad.lo.s32 	%r84, %r6, 254, %r83;
	cvta.to.global.u64 	%rd35, %rd39;
	mul.wide.s32 	%rd36, %r84, 4;
	add.s64 	%rd37, %rd35, %rd36;
	st.global.f32 	[%rd37], %f113;
$L__BB0_28:
	ret;

}


// ===== COMPILED SASS (sm_100) =====

	.target	sm_100

	.elftype	@"ET_EXEC"


//--------------------- .note.nv.tkinfo           --------------------------
	.section	.note.nv.tkinfo,"",@"SHT_NOTE"
	.sectionflags	@"SHF_NOTE_NV_TKINFO"
	.tkinfo
        /*0018*/ 	.word	0x00000002
        /*0030*/ 	.string	""
        /*0030*/ 	.string	"ptxas"
        /*0030*/ 	.string	"Cuda compilation tools, release 13.0, V13.0.88"
        /*0030*/ 	.string	"Build cuda_13.0.r13.0/compiler.36424714_0"
        /*0030*/ 	.string	"-arch sm_100 -m 64 "



//--------------------- .note.nv.cuinfo           --------------------------
	.section	.note.nv.cuinfo,"",@"SHT_NOTE"
	.sectionflags	@"SHF_NOTE_NV_CUINFO"
        /*0018*/ 	.short	0x0002
        /*001a*/ 	.short	0x0064
        /*001c*/ 	.short	0x0082
	.zero		2


//--------------------- .nv.info                  --------------------------
	.section	.nv.info,"",@"SHT_CUDA_INFO"
	.align	4


	//----- nvinfo : EIATTR_REGCOUNT
	.align		4
        /*0000*/ 	.byte	0x04, 0x2f
        /*0002*/ 	.short	(.L_1 - .L_0)
	.align		4
.L_0:
        /*0004*/ 	.word	index@(_Z18conv2d_tiled_validPKfS0_S0_Pfiiiii)
        /*0008*/ 	.word	0x00000020


	//----- nvinfo : EIATTR_FRAME_SIZE
	.align		4
.L_1:
        /*000c*/ 	.byte	0x04, 0x11
        /*000e*/ 	.short	(.L_3 - .L_2)
	.align		4
.L_2:
        /*0010*/ 	.word	index@(_Z18conv2d_tiled_validPKfS0_S0_Pfiiiii)
        /*0014*/ 	.word	0x00000000


	//----- nvinfo : EIATTR_MIN_STACK_SIZE
	.align		4
.L_3:
        /*0018*/ 	.byte	0x04, 0x12
        /*001a*/ 	.short	(.L_5 - .L_4)
	.align		4
.L_4:
        /*001c*/ 	.word	index@(_Z18conv2d_tiled_validPKfS0_S0_Pfiiiii)
        /*0020*/ 	.word	0x00000000
.L_5:


//--------------------- .nv.compat                --------------------------
	.section	.nv.compat,"",@"SHT_CUDA_COMPAT_INFO"
	.align	4
        /*0000*/ 	.byte	0x02, 0x09, 0x00, 0x00, 0x02, 0x02, 0x01, 0x00, 0x02, 0x05, 0x05, 0x00, 0x03, 0x07, 0x01, 0x01
        /*0010*/ 	.byte	0x02, 0x03, 0x00, 0x00, 0x02, 0x06, 0x01, 0x00, 0x04, 0x0b, 0x08, 0x00, 0x09, 0x00, 0x00, 0x00
        /*0020*/ 	.byte	0x00, 0x00, 0x00, 0x00


//--------------------- .nv.info._Z18conv2d_tiled_validPKfS0_S0_Pfiiiii --------------------------
	.section	.nv.info._Z18conv2d_tiled_validPKfS0_S0_Pfiiiii,"",@"SHT_CUDA_INFO"
	.sectionflags	@""
	.align	4


	//----- nvinfo : EIATTR_CUDA_API_VERSION
	.align		4
        /*0000*/ 	.byte	0x04, 0x37
        /*0002*/ 	.short	(.L_7 - .L_6)
.L_6:
        /*0004*/ 	.word	0x00000082


	//----- nvinfo : EIATTR_KPARAM_INFO
	.align		4
.L_7:
        /*0008*/ 	.byte	0x04, 0x17
        /*000a*/ 	.short	(.L_9 - .L_8)
.L_8:
        /*000c*/ 	.word	0x00000000
        /*0010*/ 	.short	0x0008
        /*0012*/ 	.short	0x0030
        /*0014*/ 	.byte	0x00, 0xf0, 0x11, 0x00


	//----- nvinfo : EIATTR_KPARAM_INFO
	.align		4
.L_9:
        /*0018*/ 	.byte	0x04, 0x17
        /*001a*/ 	.short	(.L_11 - .L_10)
.L_10:
        /*001c*/ 	.word	0x00000000
        /*0020*/ 	.short	0x0007
        /*0022*/ 	.short	0x002c
        /*0024*/ 	.byte	0x00, 0xf0, 0x11, 0x00


	//----- nvinfo : EIATTR_KPARAM_INFO
	.align		4
.L_11:
        /*0028*/ 	.byte	0x04, 0x17
        /*002a*/ 	.short	(.L_13 - .L_12)
.L_12:
        /*002c*/ 	.word	0x00000000
        /*0030*/ 	.short	0x0006
        /*0032*/ 	.short	0x0028
        /*0034*/ 	.byte	0x00, 0xf0, 0x11, 0x00


	//----- nvinfo : EIATTR_KPARAM_INFO
	.align		4
.L_13:
        /*0038*/ 	.byte	0x04, 0x17
        /*003a*/ 	.short	(.L_15 - .L_14)
.L_14:
        /*003c*/ 	.word	0x00000000
        /*0040*/ 	.short	0x0005
        /*0042*/ 	.short	0x0024
        /*0044*/ 	.byte	0x00, 0xf0, 0x11, 0x00


	//----- nvinfo : EIATTR_KPARAM_INFO
	.align		4
.L_15:
        /*0048*/ 	.byte	0x04, 0x17
        /*004a*/ 	.short	(.L_17 - .L_16)
.L_16:
        /*004c*/ 	.word	0x00000000
        /*0050*/ 	.short	0x0004
        /*0052*/ 	.short	0x0020
        /*0054*/ 	.byte	0x00, 0xf0, 0x11, 0x00


	//----- nvinfo : EIATTR_KPARAM_INFO
	.align		4
.L_17:
        /*0058*/ 	.byte	0x04, 0x17
        /*005a*/ 	.short	(.L_19 - .L_18)
.L_18:
        /*005c*/ 	.word	0x00000000
        /*0060*/ 	.short	0x0003
        /*0062*/ 	.short	0x0018
        /*0064*/ 	.byte	0x00, 0xf5, 0x21, 0x00


	//----- nvinfo : EIATTR_KPARAM_INFO
	.align		4
.L_19:
        /*0068*/ 	.byte	0x04, 0x17
        /*006a*/ 	.short	(.L_21 - .L_20)
.L_20:
        /*006c*/ 	.word	0x00000000
        /*0070*/ 	.short	0x0002
        /*0072*/ 	.short	0x0010
        /*0074*/ 	.byte	0x00, 0xf5, 0x21, 0x00


	//----- nvinfo : EIATTR_KPARAM_INFO
	.align		4
.L_21:
        /*0078*/ 	.byte	0x04, 0x17
        /*007a*/ 	.short	(.L_23 - .L_22)
.L_22:
        /*007c*/ 	.word	0x00000000
        /*0080*/ 	.short	0x0001
        /*0082*/ 	.short	0x0008
        /*0084*/ 	.byte	0x00, 0xf5, 0x21, 0x00


	//----- nvinfo : EIATTR_KPARAM_INFO
	.align		4
.L_23:
        /*0088*/ 	.byte	0x04, 0x17
        /*008a*/ 	.short	(.L_25 - .L_24)
.L_24:
        /*008c*/ 	.word	0x00000000
        /*0090*/ 	.short	0x0000
        /*0092*/ 	.short	0x0000
        /*0094*/ 	.byte	0x00, 0xf5, 0x21, 0x00


	//----- nvinfo : EIATTR_SPARSE_MMA_MASK
	.align		4
.L_25:
        /*0098*/ 	.byte	0x03, 0x50
        /*009a*/ 	.short	0x0000


	//----- nvinfo : EIATTR_MAXREG_COUNT
	.align		4
        /*009c*/ 	.byte	0x03, 0x1b
        /*009e*/ 	.short	0x00ff


	//----- nvinfo : EIATTR_NUM_BARRIERS
	.align		4
        /*00a0*/ 	.byte	0x02, 0x4c
        /*00a2*/ 	.byte	0x01
	.zero		1


	//----- nvinfo : EIATTR_MERCURY_ISA_VERSION
	.align		4
        /*00a4*/ 	.byte	0x03, 0x5f
        /*00a6*/ 	.short	0x0101


	//----- nvinfo : EIATTR_VRC_CTA_INIT_COUNT
	.align		4
        /*00a8*/ 	.byte	0x02, 0x4a
	.zero		1
	.zero		1


	//----- nvinfo : EIATTR_EXIT_INSTR_OFFSETS
	.align		4
        /*00ac*/ 	.byte	0x04, 0x1c
        /*00ae*/ 	.short	(.L_27 - .L_26)


	//   ....[0]....
.L_26:
        /*00b0*/ 	.word	0x00000fa0


	//   ....[1]....
        /*00b4*/ 	.word	0x00001040


	//----- nvinfo : EIATTR_CRS_STACK_SIZE
	.align		4
.L_27:
        /*00b8*/ 	.byte	0x04, 0x1e
        /*00ba*/ 	.short	(.L_29 - .L_28)
.L_28:
        /*00bc*/ 	.word	0x00000000


	//----- nvinfo : EIATTR_CBANK_PARAM_SIZE
	.align		4
.L_29:
        /*00c0*/ 	.byte	0x03, 0x19
        /*00c2*/ 	.short	0x0034


	//----- nvinfo : EIATTR_PARAM_CBANK
	.align		4
        /*00c4*/ 	.byte	0x04, 0x0a
        /*00c6*/ 	.short	(.L_31 - .L_30)
	.align		4
.L_30:
        /*00c8*/ 	.word	index@(.nv.constant0._Z18conv2d_tiled_validPKfS0_S0_Pfiiiii)
        /*00cc*/ 	.short	0x0380
        /*00ce*/ 	.short	0x0034


	//----- nvinfo : EIATTR_SW_WAR
	.align		4
.L_31:
        /*00d0*/ 	.byte	0x04, 0x36
        /*00d2*/ 	.short	(.L_33 - .L_32)
.L_32:
        /*00d4*/ 	.word	0x00000008
.L_33:


//--------------------- .nv.callgraph             --------------------------
	.section	.nv.callgraph,"",@"SHT_CUDA_CALLGRAPH"
	.align	4
	.sectionentsize	8
	.align		4
        /*0000*/ 	.word	0x00000000
	.align		4
        /*0004*/ 	.word	0xffffffff
	.align		4
        /*0008*/ 	.word	0x00000000
	.align		4
        /*000c*/ 	.word	0xfffffffe
	.align		4
        /*0010*/ 	.word	0x00000000
	.align		4
        /*0014*/ 	.word	0xfffffffd
	.align		4
        /*0018*/ 	.word	0x00000000
	.align		4
        /*001c*/ 	.word	0xfffffffc


//--------------------- .text._Z18conv2d_tiled_validPKfS0_S0_Pfiiiii --------------------------
	.section	.text._Z18conv2d_tiled_validPKfS0_S0_Pfiiiii,"ax",@progbits
	.align	128
        .global         _Z18conv2d_tiled_validPKfS0_S0_Pfiiiii
        .type           _Z18conv2d_tiled_validPKfS0_S0_Pfiiiii,@function
        .size           _Z18conv2d_tiled_validPKfS0_S0_Pfiiiii,(.L_x_17 - _Z18conv2d_tiled_validPKfS0_S0_Pfiiiii)
        .other          _Z18conv2d_tiled_validPKfS0_S0_Pfiiiii,@"STO_CUDA_ENTRY STV_DEFAULT"
_Z18conv2d_tiled_validPKfS0_S0_Pfiiiii:
.text._Z18conv2d_tiled_validPKfS0_S0_Pfiiiii:
[----:B------:R-:W-:Y:S01]  /*0000*/  LDC R1, c[0x0][0x37c] ;  /* 0x0000df00ff017b82 */ /* 0x000fe20000000800 */
[----:B------:R-:W0:Y:S07]  /*0010*/  S2R R3, SR_CTAID.X ;  /* 0x0000000000037919 */ /* 0x000e2e0000002500 */
[----:B------:R-:W1:Y:S01]  /*0020*/  S2UR UR6, SR_CTAID.Y ;  /* 0x00000000000679c3 */ /* 0x000e620000002600 */
[----:B------:R-:W2:Y:S01]  /*0030*/  LDCU UR4, c[0x0][0x3a0] ;  /* 0x00007400ff0477ac */ /* 0x000ea20008000800 */
[----:B------:R-:W-:Y:S01]  /*0040*/  HFMA2 R17, -RZ, RZ, 0, 0 ;  /* 0x00000000ff117431 */ /* 0x000fe200000001ff */
[----:B------:R-:W0:Y:S01]  /*0050*/  S2R R20, SR_TID.X ;  /* 0x0000000000147919 */ /* 0x000e220000002100 */
[----:B------:R-:W3:Y:S01]  /*0060*/  LDCU.64 UR8, c[0x0][0x358] ;  /* 0x00006b00ff0877ac */ /* 0x000ee20008000a00 */
[----:B------:R-:W4:Y:S01]  /*0070*/  S2R R13, SR_TID.Y ;  /* 0x00000000000d7919 */ /* 0x000f220000002200 */
[----:B------:R-:W3:Y:S01]  /*0080*/  S2R R18, SR_CTAID.Z ;  /* 0x0000000000127919 */ /* 0x000ee20000002700 */
[----:B--2---:R-:W-:-:S02]  /*0090*/  UISETP.GE.AND UP0, UPT, UR4, 0x1, UPT ;  /* 0x000000010400788c */ /* 0x004fc4000bf06270 */
[----:B-1----:R-:W-:Y:S01]  /*00a0*/  USHF.L.U32 UR6, UR6, 0x4, URZ ;  /* 0x0000000406067899 */ /* 0x002fe200080006ff */
[----:B0-----:R-:W-:-:S05]  /*00b0*/  LEA R16, R3, R20, 0x4 ;  /* 0x0000001403107211 */ /* 0x001fca00078e20ff */
[----:B----4-:R-:W-:Y:S01]  /*00c0*/  VIADD R13, R13, UR6 ;  /* 0x000000060d0d7c36 */ /* 0x010fe20008000000 */
[----:B---3--:R-:W-:Y:S06]  /*00d0*/  BRA.U !UP0, `(.L_x_0) ;  /* 0x0000000d08a87547 */ /* 0x008fec000b800000 */
[----:B------:R-:W0:Y:S01]  /*00e0*/  LDC R5, c[0x0][0x3ac] ;  /* 0x0000eb00ff057b82 */ /* 0x000e220000000800 */
[----:B------:R-:W-:Y:S01]  /*00f0*/  ISETP.GE.AND P0, PT, R16, 0xfe, PT ;  /* 0x000000fe1000780c */ /* 0x000fe20003f06270 */
[----:B------:R-:W-:Y:S01]  /*0100*/  IMAD.MOV.U32 R11, RZ, RZ, RZ ;  /* 0x000000ffff0b7224 */ /* 0x000fe200078e00ff */
[----:B------:R-:W-:Y:S02]  /*0110*/  MOV R17, RZ ;  /* 0x000000ff00117202 */ /* 0x000fe40000000f00 */
[----:B------:R-:W-:-:S03]  /*0120*/  ISETP.LT.U32.AND P0, PT, R13, 0xfe, !P0 ;  /* 0x000000fe0d00780c */ /* 0x000fc60004701070 */
[----:B------:R-:W1:Y:S01]  /*0130*/  LDC R12, c[0x0][0x360] ;  /* 0x0000d800ff0c7b82 */ /* 0x000e620000000800 */
[----:B------:R-:W2:Y:S01]  /*0140*/  LDCU UR10, c[0x0][0x364] ;  /* 0x00006c80ff0a77ac */ /* 0x000ea20008000800 */
[C---:B0-----:R-:W-:Y:S01]  /*0150*/  IMAD R10, R5.reuse, R5, RZ ;  /* 0x00000005050a7224 */ /* 0x041fe200078e02ff */
[C---:B------:R-:W-:Y:S02]  /*0160*/  LOP3.LUT R9, R5.reuse, 0xf, RZ, 0xc0, !PT ;  /* 0x0000000f05097812 */ /* 0x040fe400078ec0ff */
[C---:B------:R-:W-:Y:S02]  /*0170*/  LOP3.LUT R8, R5.reuse, 0x7, RZ, 0xc0, !PT ;  /* 0x0000000705087812 */ /* 0x040fe400078ec0ff */
[C---:B------:R-:W-:Y:S02]  /*0180*/  LOP3.LUT R7, R5.reuse, 0x7ffffff0, RZ, 0xc0, !PT ;  /* 0x7ffffff005077812 */ /* 0x040fe400078ec0ff */
[C---:B------:R-:W-:Y:S02]  /*0190*/  LOP3.LUT R6, R5.reuse, 0x3, RZ, 0xc0, !PT ;  /* 0x0000000305067812 */ /* 0x040fe400078ec0ff */
[----:B-12---:R-:W-:-:S07]  /*01a0*/  IADD3 R5, PT, PT, R5, 0xf, RZ ;  /* 0x0000000f05057810 */ /* 0x006fce0007ffe0ff */
.L_x_15:
[----:B------:R-:W0:Y:S01]  /*01b0*/  S2R R4, SR_TID.Y ;  /* 0x0000000000047919 */ /* 0x000e220000002200 */
[----:B------:R-:W-:Y:S01]  /*01c0*/  BSSY.RECONVERGENT B0, `(.L_x_1) ;  /* 0x0000020000007945 */ /* 0x000fe20003800200 */
[----:B0-----:R-:W-:-:S13]  /*01d0*/  ISETP.GE.AND P1, PT, R4, R5, PT ;  /* 0x000000050400720c */ /* 0x001fda0003f26270 */
[----:B------:R-:W-:Y:S05]  /*01e0*/  @P1 BRA `(.L_x_2) ;  /* 0x0000000000741947 */ /* 0x000fea0003800000 */
[----:B------:R-:W0:Y:S01]  /*01f0*/  LDC R2, c[0x0][0x3a4] ;  /* 0x0000e900ff027b82 */ /* 0x000e220000000800 */
[----:B------:R-:W-:Y:S02]  /*0200*/  IMAD.MOV.U32 R0, RZ, RZ, R4 ;  /* 0x000000ffff007224 */ /* 0x000fe400078e0004 */
[----:B0-----:R-:W-:-:S07]  /*0210*/  IMAD R23, R11, R2, UR6 ;  /* 0x000000060b177e24 */ /* 0x001fce000f8e0202 */
.L_x_6:
[----:B------:R-:W-:Y:S01]  /*0220*/  ISETP.GE.AND P1, PT, R20, R5, PT ;  /* 0x000000051400720c */ /* 0x000fe20003f26270 */
[----:B------:R-:W-:-:S12]  /*0230*/  BSSY.RECONVERGENT B1, `(.L_x_3) ;  /* 0x0000015000017945 */ /* 0x000fd80003800200 */
[----:B------:R-:W-:Y:S05]  /*0240*/  @P1 BRA `(.L_x_4) ;  /* 0x00000000004c1947 */ /* 0x000fea0003800000 */
[----:B------:R-:W0:Y:S01]  /*0250*/  S2UR UR5, SR_CgaCtaId ;  /* 0x00000000000579c3 */ /* 0x000e220000008800 */
[----:B------:R-:W1:Y:S01]  /*0260*/  LDCU UR7, c[0x0][0x3a8] ;  /* 0x00007500ff0777ac */ /* 0x000e620008000800 */
[----:B------:R-:W-:Y:S01]  /*0270*/  IMAD R14, R0, R5, RZ ;  /* 0x00000005000e7224 */ /* 0x000fe200078e02ff */
[----:B------:R-:W-:Y:S01]  /*0280*/  IADD3 R15, PT, PT, R23, R0, RZ ;  /* 0x00000000170f7210 */ /* 0x000fe20007ffe0ff */
[----:B------:R-:W-:Y:S01]  /*0290*/  IMAD.MOV.U32 R22, RZ, RZ, R20 ;  /* 0x000000ffff167224 */ /* 0x000fe200078e0014 */
[----:B------:R-:W-:-:S03]  /*02a0*/  UMOV UR4, 0x400 ;  /* 0x0000040000047882 */ /* 0x000fc60000000000 */
[----:B------:R-:W2:Y:S01]  /*02b0*/  LDC.64 R2, c[0x0][0x380] ;  /* 0x0000e000ff027b82 */ /* 0x000ea20000000a00 */
[----:B-1----:R-:W-:Y:S01]  /*02c0*/  IMAD R21, R15, UR7, R16 ;  /* 0x000000070f157c24 */ /* 0x002fe2000f8e0210 */
[----:B0-----:R-:W-:-:S06]  /*02d0*/  ULEA UR4, UR5, UR4, 0x18 ;  /* 0x0000000405047291 */ /* 0x001fcc000f8ec0ff */
[----:B------:R-:W-:-:S04]  /*02e0*/  LEA R19, R20, UR4, 0x2 ;  /* 0x0000000414137c11 */ /* 0x000fc8000f8e10ff */
[----:B------:R-:W-:-:S07]  /*02f0*/  LEA R19, R14, R19, 0x2 ;  /* 0x000000130e137211 */ /* 0x000fce00078e10ff */
.L_x_5:
[----:B--2---:R-:W-:-:S06]  /*0300*/  IMAD.WIDE R14, R21, 0x4, R2 ;  /* 0x00000004150e7825 */ /* 0x004fcc00078e0202 */
[----:B------:R-:W2:Y:S01]  /*0310*/  LDG.E R14, desc[UR8][R14.64] ;  /* 0x000000080e0e7981 */ /* 0x000ea2000c1e1900 */
[C---:B------:R-:W-:Y:S02]  /*0320*/  IADD3 R22, PT, PT, R12.reuse, R22, RZ ;  /* 0x000000160c167210 */ /* 0x040fe40007ffe0ff */
[----:B------:R-:W-:Y:S02]  /*0330*/  IADD3 R21, PT, PT, R12, R21, RZ ;  /* 0x000000150c157210 */ /* 0x000fe40007ffe0ff */
[----:B------:R-:W-:Y:S01]  /*0340*/  ISETP.GE.AND P1, PT, R22, R5, PT ;  /* 0x000000051600720c */ /* 0x000fe20003f26270 */
[----:B--2---:R0:W-:Y:S02]  /*0350*/  STS [R19], R14 ;  /* 0x0000000e13007388 */ /* 0x0041e40000000800 */
[----:B0-----:R-:W-:-:S10]  /*0360*/  IMAD R19, R12, 0x4, R19 ;  /* 0x000000040c137824 */ /* 0x001fd400078e0213 */
[----:B------:R-:W-:Y:S05]  /*0370*/  @!P1 BRA `(.L_x_5) ;  /* 0xfffffffc00e09947 */ /* 0x000fea000383ffff */
.L_x_4:
[----:B------:R-:W-:Y:S05]  /*0380*/  BSYNC.RECONVERGENT B1 ;  /* 0x0000000000017941 */ /* 0x000fea0003800200 */
.L_x_3:
[----:B------:R-:W-:-:S04]  /*0390*/  IADD3 R0, PT, PT, R0, UR10, RZ ;  /* 0x0000000a00007c10 */ /* 0x000fc8000fffe0ff */
[----:B------:R-:W-:-:S13]  /*03a0*/  ISETP.GE.AND P1, PT, R0, R5, PT ;  /* 0x000000050000720c */ /* 0x000fda0003f26270 */
[----:B------:R-:W-:Y:S05]  /*03b0*/  @!P1 BRA `(.L_x_6) ;  /* 0xfffffffc00989947 */ /* 0x000fea000383ffff */
.L_x_2:
[----:B------:R-:W-:Y:S05]  /*03c0*/  BSYNC.RECONVERGENT B0 ;  /* 0x0000000000007941 */ /* 0x000fea0003800200 */
.L_x_1:
[----:B------:R-:W0:Y:S01]  /*03d0*/  LDC R0, c[0x0][0x3ac] ;  /* 0x0000eb00ff007b82 */ /* 0x000e220000000800 */
[----:B------:R-:W-:Y:S07]  /*03e0*/  BSSY.RECONVERGENT B0, `(.L_x_7) ;  /* 0x00000b4000007945 */ /* 0x000fee0003800200 */
[----:B------:R-:W-:Y:S01]  /*03f0*/  BAR.SYNC.DEFER_BLOCKING 0x0 ;  /* 0x0000000000007b1d */ /* 0x000fe20000010000 */
[----:B0-----:R-:W-:-:S13]  /*0400*/  ISETP.LT.OR P1, PT, R0, 0x1, !P0 ;  /* 0x000000010000780c */ /* 0x001fda0004721670 */
[----:B------:R-:W-:Y:S05]  /*0410*/  @P1 BRA `(.L_x_8) ;  /* 0x0000000800c01947 */ /* 0x000fea0003800000 */
[----:B------:R-:W0:Y:S02]  /*0420*/  LDCU UR4, c[0x0][0x3a0] ;  /* 0x00007400ff0477ac */ /* 0x000e240008000800 */
[----:B0-----:R-:W-:Y:S01]  /*0430*/  IMAD R3, R18, UR4, R11 ;  /* 0x0000000412037c24 */ /* 0x001fe2000f8e020b */
[----:B------:R-:W-:-:S03]  /*0440*/  UMOV UR4, URZ ;  /* 0x000000ff00047c82 */ /* 0x000fc60008000000 */
[----:B------:R-:W-:-:S07]  /*0450*/  IMAD R2, R10, R3, RZ ;  /* 0x000000030a027224 */ /* 0x000fce00078e02ff */
.L_x_14:
[----:B------:R-:W0:Y:S01]  /*0460*/  LDC R15, c[0x0][0x3ac] ;  /* 0x0000eb00ff0f7b82 */ /* 0x000e220000000800 */
[----:B------:R-:W-:Y:S01]  /*0470*/  IADD3 R19, PT, PT, R4, UR4, RZ ;  /* 0x0000000404137c10 */ /* 0x000fe2000fffe0ff */
[----:B------:R-:W-:-:S04]  /*0480*/  IMAD.MOV.U32 R0, RZ, RZ, RZ ;  /* 0x000000ffff007224 */ /* 0x000fc800078e00ff */
[----:B------:R-:W-:Y:S01]  /*0490*/  IMAD R19, R19, R5, R20 ;  /* 0x0000000513137224 */ /* 0x000fe200078e0214 */
[C---:B0-----:R-:W-:Y:S01]  /*04a0*/  ISETP.GE.U32.AND P2, PT, R15.reuse, 0x10, PT ;  /* 0x000000100f00780c */ /* 0x041fe20003f46070 */
[----:B------:R-:W-:Y:S01]  /*04b0*/  IMAD R3, R15, UR4, R2 ;  /* 0x000000040f037c24 */ /* 0x000fe2000f8e0202 */
[----:B------:R-:W-:-:S06]  /*04c0*/  UIADD3 UR4, UPT, UPT, UR4, 0x1, URZ ;  /* 0x0000000104047890 */ /* 0x000fcc000fffe0ff */
[----:B------:R-:W-:-:S05]  /*04d0*/  ISETP.NE.AND P1, PT, R15, UR4, PT ;  /* 0x000000040f007c0c */ /* 0x000fca000bf25270 */
[----:B------:R-:W-:Y:S08]  /*04e0*/  @!P2 BRA `(.L_x_9) ;  /* 0x0000000000f4a947 */ /* 0x000ff00003800000 */
[----:B------:R-:W0:Y:S01]  /*04f0*/  S2UR UR7, SR_CgaCtaId ;  /* 0x00000000000779c3 */ /* 0x000e220000008800 */
[----:B------:R-:W-:Y:S02]  /*0500*/  UMOV UR5, 0x400 ;  /* 0x0000040000057882 */ /* 0x000fe40000000000 */
[----:B0-----:R-:W-:-:S03]  /*0510*/  ULEA UR7, UR7, UR5, 0x18 ;  /* 0x0000000507077291 */ /* 0x001fc6000f8ec0ff */
[----:B------:R-:W-:-:S09]  /*0520*/  UMOV UR5, URZ ;  /* 0x000000ff00057c82 */ /* 0x000fd20008000000 */
.L_x_10:
[----:B------:R-:W0:Y:S01]  /*0530*/  LDC.64 R14, c[0x0][0x388] ;  /* 0x0000e200ff0e7b82 */ /* 0x000e220000000a00 */
[----:B------:R-:W-:-:S05]  /*0540*/  IADD3 R21, PT, PT, R3, UR5, RZ ;  /* 0x0000000503157c10 */ /* 0x000fca000fffe0ff */
[----:B0-----:R-:W-:-:S05]  /*0550*/  IMAD.WIDE.U32 R14, R21, 0x4, R14 ;  /* 0x00000004150e7825 */ /* 0x001fca00078e000e */
[----:B------:R-:W2:Y:S04]  /*0560*/  LDG.E R25, desc[UR8][R14.64] ;  /* 0x000000080e197981 */ /* 0x000ea8000c1e1900 */
[----:B------:R-:W3:Y:S04]  /*0570*/  LDG.E R24, desc[UR8][R14.64+0x4] ;  /* 0x000004080e187981 */ /* 0x000ee8000c1e1900 */
[----:B------:R-:W4:Y:S04]  /*0580*/  LDG.E R23, desc[UR8][R14.64+0x8] ;  /* 0x000008080e177981 */ /* 0x000f28000c1e1900 */
[----:B------:R-:W5:Y:S04]  /*0590*/  LDG.E R22, desc[UR8][R14.64+0xc] ;  /* 0x00000c080e167981 */ /* 0x000f68000c1e1900 */
[----:B------:R-:W5:Y:S01]  /*05a0*/  LDG.E R21, desc[UR8][R14.64+0x10] ;  /* 0x000010080e157981 */ /* 0x000f62000c1e1900 */
[----:B------:R-:W-:-:S04]  /*05b0*/  IADD3 R0, PT, PT, R19, UR5, RZ ;  /* 0x0000000513007c10 */ /* 0x000fc8000fffe0ff */
[----:B------:R-:W-:-:S05]  /*05c0*/  LEA R0, R0, UR7, 0x2 ;  /* 0x0000000700007c11 */ /* 0x000fca000f8e10ff */
[----:B------:R-:W2:Y:S04]  /*05d0*/  LDS R26, [R0] ;  /* 0x00000000001a7984 */ /* 0x000ea80000000800 */
[----:B------:R-:W-:Y:S04]  /*05e0*/  LDS R27, [R0+0x24] ;  /* 0x00002400001b7984 */ /* 0x000fe80000000800 */
[----:B------:R-:W-:Y:S01]  /*05f0*/  LDS R28, [R0+0x30] ;  /* 0x00003000001c7984 */ /* 0x000fe20000000800 */
[----:B--2---:R-:W-:-:S03]  /*0600*/  FFMA R25, R26, R25, R17 ;  /* 0x000000191a197223 */ /* 0x004fc60000000011 */
[----:B------:R-:W3:Y:S04]  /*0610*/  LDS R26, [R0+0x4] ;  /* 0x00000400001a7984 */ /* 0x000ee80000000800 */
[----:B------:R-:W2:Y:S01]  /*0620*/  LDG.E R17, desc[UR8][R14.64+0x14] ;  /* 0x000014080e117981 */ /* 0x000ea2000c1e1900 */
[----:B---3--:R-:W-:-:S03]  /*0630*/  FFMA R26, R26, R24, R25 ;  /* 0x000000181a1a7223 */ /* 0x008fc60000000019 */
[----:B------:R-:W4:Y:S04]  /*0640*/  LDS R25, [R0+0x8] ;  /* 0x0000080000197984 */ /* 0x000f280000000800 */
[----:B------:R-:W3:Y:S01]  /*0650*/  LDG.E R24, desc[UR8][R14.64+0x18] ;  /* 0x000018080e187981 */ /* 0x000ee2000c1e1900 */
[----:B----4-:R-:W-:-:S03]  /*0660*/  FFMA R25, R25, R23, R26 ;  /* 0x0000001719197223 */ /* 0x010fc6000000001a */
[----:B------:R-:W5:Y:S04]  /*0670*/  LDS R26, [R0+0xc] ;  /* 0x00000c00001a7984 */ /* 0x000f680000000800 */
[----:B------:R-:W4:Y:S01]  /*0680*/  LDG.E R23, desc[UR8][R14.64+0x1c] ;  /* 0x00001c080e177981 */ /* 0x000f22000c1e1900 */
[----:B-----5:R-:W-:-:S03]  /*0690*/  FFMA R26, R26, R22, R25 ;  /* 0x000000161a1a7223 */ /* 0x020fc60000000019 */
[----:B------:R-:W0:Y:S04]  /*06a0*/  LDS R25, [R0+0x10] ;  /* 0x0000100000197984 */ /* 0x000e280000000800 */
[----:B------:R-:W5:Y:S01]  /*06b0*/  LDG.E R22, desc[UR8][R14.64+0x20] ;  /* 0x000020080e167981 */ /* 0x000f62000c1e1900 */
[----:B0-----:R-:W-:-:S03]  /*06c0*/  FFMA R26, R25, R21, R26 ;  /* 0x00000015191a7223 */ /* 0x001fc6000000001a */
[----:B------:R-:W5:Y:S04]  /*06d0*/  LDG.E R21, desc[UR8][R14.64+0x24] ;  /* 0x000024080e157981 */ /* 0x000f68000c1e1900 */
[----:B------:R-:W2:Y:S02]  /*06e0*/  LDS R25, [R0+0x14] ;  /* 0x0000140000197984 */ /* 0x000ea40000000800 */
[----:B--2---:R-:W-:Y:S02]  /*06f0*/  FFMA R17, R25, R17, R26 ;  /* 0x0000001119117223 */ /* 0x004fe4000000001a */
[----:B------:R-:W3:Y:S04]  /*0700*/  LDS R26, [R0+0x18] ;  /* 0x00001800001a7984 */ /* 0x000ee80000000800 */
[----:B------:R-:W4:Y:S01]  /*0710*/  LDS R25, [R0+0x1c] ;  /* 0x00001c0000197984 */ /* 0x000f220000000800 */
[----:B---3--:R-:W-:-:S03]  /*0720*/  FFMA R24, R26, R24, R17 ;  /* 0x000000181a187223 */ /* 0x008fc60000000011 */
[----:B------:R-:W2:Y:S04]  /*0730*/  LDG.E R17, desc[UR8][R14.64+0x28] ;  /* 0x000028080e117981 */ /* 0x000ea8000c1e1900 */
[----:B------:R-:W5:Y:S01]  /*0740*/  LDS R26, [R0+0x20] ;  /* 0x00002000001a7984 */ /* 0x000f620000000800 */
[----:B----4-:R-:W-:-:S03]  /*0750*/  FFMA R25, R25, R23, R24 ;  /* 0x0000001719197223 */ /* 0x010fc60000000018 */
[----:B------:R-:W3:Y:S04]  /*0760*/  LDG.E R23, desc[UR8][R14.64+0x2c] ;  /* 0x00002c080e177981 */ /* 0x000ee8000c1e1900 */
[----:B------:R-:W4:Y:S01]  /*0770*/  LDG.E R24, desc[UR8][R14.64+0x34] ;  /* 0x000034080e187981 */ /* 0x000f22000c1e1900 */
[----:B-----5:R-:W-:-:S03]  /*0780*/  FFMA R26, R26, R22, R25 ;  /* 0x000000161a1a7223 */ /* 0x020fc60000000019 */
[----:B------:R-:W5:Y:S04]  /*0790*/  LDG.E R22, desc[UR8][R14.64+0x30] ;  /* 0x000030080e167981 */ /* 0x000f68000c1e1900 */
[----:B------:R-:W4:Y:S01]  /*07a0*/  LDG.E R25, desc[UR8][R14.64+0x3c] ;  /* 0x00003c080e197981 */ /* 0x000f22000c1e1900 */
[----:B------:R-:W-:-:S03]  /*07b0*/  FFMA R26, R27, R21, R26 ;  /* 0x000000151b1a7223 */ /* 0x000fc6000000001a */
[----:B------:R-:W4:Y:S04]  /*07c0*/  LDG.E R21, desc[UR8][R14.64+0x38] ;  /* 0x000038080e157981 */ /* 0x000f28000c1e1900 */
[----:B------:R-:W2:Y:S01]  /*07d0*/  LDS R27, [R0+0x28] ;  /* 0x00002800001b7984 */ /* 0x000ea20000000800 */
[----:B------:R-:W-:-:S06]  /*07e0*/  UIADD3 UR5, UPT, UPT, UR5, 0x10, URZ ;  /* 0x0000001005057890 */ /* 0x000fcc000fffe0ff */
[----:B------:R-:W-:Y:S01]  /*07f0*/  ISETP.NE.AND P2, PT, R7, UR5, PT ;  /* 0x0000000507007c0c */ /* 0x000fe2000bf45270 */
[----:B--2---:R-:W-:Y:S02]  /*0800*/  FFMA R26, R27, R17, R26 ;  /* 0x000000111b1a7223 */ /* 0x004fe4000000001a */
[----:B------:R-:W3:Y:S04]  /*0810*/  LDS R17, [R0+0x2c] ;  /* 0x00002c0000117984 */ /* 0x000ee80000000800 */
[----:B------:R-:W-:Y:S01]  /*0820*/  LDS R27, [R0+0x3c] ;  /* 0x00003c00001b7984 */ /* 0x000fe20000000800 */
[----:B---3--:R-:W-:-:S03]  /*0830*/  FFMA R17, R17, R23, R26 ;  /* 0x0000001711117223 */ /* 0x008fc6000000001a */
[----:B------:R-:W4:Y:S04]  /*0840*/  LDS R26, [R0+0x34] ;  /* 0x00003400001a7984 */ /* 0x000f280000000800 */
[----:B------:R-:W0:Y:S01]  /*0850*/  LDS R23, [R0+0x38] ;  /* 0x0000380000177984 */ /* 0x000e220000000800 */
[----:B-----5:R-:W-:-:S04]  /*0860*/  FFMA R17, R28, R22, R17 ;  /* 0x000000161c117223 */ /* 0x020fc80000000011 */
[----:B----4-:R-:W-:-:S04]  /*0870*/  FFMA R24, R26, R24, R17 ;  /* 0x000000181a187223 */ /* 0x010fc80000000011 */
[----:B0-----:R-:W-:-:S04]  /*0880*/  FFMA R24, R23, R21, R24 ;  /* 0x0000001517187223 */ /* 0x001fc80000000018 */
[----:B------:R-:W-:Y:S01]  /*0890*/  FFMA R17, R27, R25, R24 ;  /* 0x000000191b117223 */ /* 0x000fe20000000018 */
[----:B------:R-:W-:Y:S06]  /*08a0*/  @P2 BRA `(.L_x_10) ;  /* 0xfffffffc00202947 */ /* 0x000fec000383ffff */
[----:B------:R-:W-:-:S07]  /*08b0*/  IMAD.MOV.U32 R0, RZ, RZ, R7 ;  /* 0x000000ffff007224 */ /* 0x000fce00078e0007 */
.L_x_9:
[----:B------:R-:W-:-:S13]  /*08c0*/  ISETP.NE.AND P2, PT, R9, RZ, PT ;  /* 0x000000ff0900720c */ /* 0x000fda0003f45270 */
[----:B------:R-:W-:Y:S05]  /*08d0*/  @!P2 BRA `(.L_x_11) ;  /* 0x00000004008ca947 */ /* 0x000fea0003800000 */
[----:B------:R-:W-:Y:S02]  /*08e0*/  IADD3 R14, PT, PT, R9, -0x1, RZ ;  /* 0xffffffff090e7810 */ /* 0x000fe40007ffe0ff */
[----:B------:R-:W-:Y:S02]  /*08f0*/  ISETP.NE.AND P2, PT, R8, RZ, PT ;  /* 0x000000ff0800720c */ /* 0x000fe40003f45270 */
[----:B------:R-:W-:-:S13]  /*0900*/  ISETP.GE.U32.AND P3, PT, R14, 0x7, PT ;  /* 0x000000070e00780c */ /* 0x000fda0003f66070 */
[----:B------:R-:W-:Y:S05]  /*0910*/  @!P3 BRA `(.L_x_12) ;  /* 0x000000000098b947 */ /* 0x000fea0003800000 */
[----:B------:R-:W0:Y:S01]  /*0920*/  LDC.64 R14, c[0x0][0x388] ;  /* 0x0000e200ff0e7b82 */ /* 0x000e220000000a00 */
[----:B------:R-:W-:-:S05]  /*0930*/  IADD3 R23, PT, PT, R3, R0, RZ ;  /* 0x0000000003177210 */ /* 0x000fca0007ffe0ff */
[----:B0-----:R-:W-:Y:S02]  /*0940*/  IMAD.WIDE.U32 R22, R23, 0x4, R14 ;  /* 0x0000000417167825 */ /* 0x001fe400078e000e */
[----:B------:R-:W0:Y:S04]  /*0950*/  LDC.64 R14, c[0x0][0x388] ;  /* 0x0000e200ff0e7b82 */ /* 0x000e280000000a00 */
[----:B------:R1:W2:Y:S01]  /*0960*/  LDG.E R22, desc[UR8][R22.64] ;  /* 0x0000000816167981 */ /* 0x0002a2000c1e1900 */
[----:B------:R-:W-:-:S05]  /*0970*/  IADD3 R21, P3, PT, R3, R0, RZ ;  /* 0x0000000003157210 */ /* 0x000fca0007f7e0ff */
[----:B------:R-:W-:Y:S01]  /*0980*/  IMAD.X R24, RZ, RZ, RZ, P3 ;  /* 0x000000ffff187224 */ /* 0x000fe200018e06ff */
[----:B0-----:R-:W-:-:S04]  /*0990*/  LEA R14, P3, R21, R14, 0x2 ;  /* 0x0000000e150e7211 */ /* 0x001fc800078610ff */
[----:B------:R-:W-:-:S05]  /*09a0*/  LEA.HI.X R15, R21, R15, R24, 0x2, P3 ;  /* 0x0000000f150f7211 */ /* 0x000fca00018f1418 */
[----:B------:R-:W3:Y:S04]  /*09b0*/  LDG.E R25, desc[UR8][R14.64+0x4] ;  /* 0x000004080e197981 */ /* 0x000ee8000c1e1900 */
[----:B------:R-:W4:Y:S01]  /*09c0*/  LDG.E R24, desc[UR8][R14.64+0x8] ;  /* 0x000008080e187981 */ /* 0x000f22000c1e1900 */
[----:B------:R-:W0:Y:S01]  /*09d0*/  S2UR UR7, SR_CgaCtaId ;  /* 0x00000000000779c3 */ /* 0x000e220000008800 */
[----:B------:R-:W-:Y:S01]  /*09e0*/  UMOV UR5, 0x400 ;  /* 0x0000040000057882 */ /* 0x000fe20000000000 */
[----:B------:R-:W-:Y:S01]  /*09f0*/  IADD3 R21, PT, PT, R19, R0, RZ ;  /* 0x0000000013157210 */ /* 0x000fe20007ffe0ff */
[----:B0-----:R-:W-:-:S06]  /*0a00*/  ULEA UR5, UR7, UR5, 0x18 ;  /* 0x0000000507057291 */ /* 0x001fcc000f8ec0ff */
[----:B------:R-:W-:-:S05]  /*0a10*/  LEA R21, R21, UR5, 0x2 ;  /* 0x0000000515157c11 */ /* 0x000fca000f8e10ff */
[----:B------:R-:W2:Y:S04]  /*0a20*/  LDS R26, [R21] ;  /* 0x00000000151a7984 */ /* 0x000ea80000000800 */
[----:B-1----:R-:W3:Y:S04]  /*0a30*/  LDS R23, [R21+0x4] ;  /* 0x0000040015177984 */ /* 0x002ee80000000800 */
[----:B------:R-:W-:Y:S04]  /*0a40*/  LDS R27, [R21+0xc] ;  /* 0x00000c00151b7984 */ /* 0x000fe80000000800 */
[----:B------:R-:W-:Y:S01]  /*0a50*/  LDS R28, [R21+0x14] ;  /* 0x00001400151c7984 */ /* 0x000fe20000000800 */
[----:B--2---:R-:W-:-:S03]  /*0a60*/  FFMA R22, R26, R22, R17 ;  /* 0x000000161a167223 */ /* 0x004fc60000000011 */
[----:B------:R-:W2:Y:S04]  /*0a70*/  LDG.E R17, desc[UR8][R14.64+0xc] ;  /* 0x00000c080e117981 */ /* 0x000ea8000c1e1900 */
[----:B------:R-:W4:Y:S01]  /*0a80*/  LDS R26, [R21+0x8] ;  /* 0x00000800151a7984 */ /* 0x000f220000000800 */
[----:B---3--:R-:W-:-:S03]  /*0a90*/  FFMA R25, R23, R25, R22 ;  /* 0x0000001917197223 */ /* 0x008fc60000000016 */
[----:B------:R-:W3:Y:S04]  /*0aa0*/  LDG.E R23, desc[UR8][R14.64+0x10] ;  /* 0x000010080e177981 */ /* 0x000ee8000c1e1900 */
[----:B------:R-:W5:Y:S01]  /*0ab0*/  LDG.E R22, desc[UR8][R14.64+0x14] ;  /* 0x000014080e167981 */ /* 0x000f62000c1e1900 */
[----:B----4-:R-:W-:-:S03]  /*0ac0*/  FFMA R26, R26, R24, R25 ;  /* 0x000000181a1a7223 */ /* 0x010fc60000000019 */
[----:B------:R-:W4:Y:S04]  /*0ad0*/  LDG.E R24, desc[UR8][R14.64+0x18] ;  /* 0x000018080e187981 */ /* 0x000f28000c1e1900 */
[----:B------:R-:W4:Y:S01]  /*0ae0*/  LDG.E R25, desc[UR8][R14.64+0x1c] ;  /* 0x00001c080e197981 */ /* 0x000f22000c1e1900 */
[----:B------:R-:W-:Y:S01]  /*0af0*/  IADD3 R0, PT, PT, R0, 0x8, RZ ;  /* 0x0000000800007810 */ /* 0x000fe20007ffe0ff */
[----:B--2---:R-:W-:Y:S02]  /*0b00*/  FFMA R26, R27, R17, R26 ;  /* 0x000000111b1a7223 */ /* 0x004fe4000000001a */
[----:B------:R-:W3:Y:S02]  /*0b10*/  LDS R17, [R21+0x10] ;  /* 0x0000100015117984 */ /* 0x000ee40000000800 */
[----:B---3--:R-:W-:-:S02]  /*0b20*/  FFMA R17, R17, R23, R26 ;  /* 0x0000001711117223 */ /* 0x008fc4000000001a */
[----:B------:R-:W4:Y:S02]  /*0b30*/  LDS R26, [R21+0x18] ;  /* 0x00001800151a7984 */ /* 0x000f240000000800 */
[----:B-----5:R-:W-:Y:S02]  /*0b40*/  FFMA R17, R28, R22, R17 ;  /* 0x000000161c117223 */ /* 0x020fe40000000011 */
[----:B------:R-:W0:Y:S02]  /*0b50*/  LDS R23, [R21+0x1c] ;  /* 0x00001c0015177984 */ /* 0x000e240000000800 */
[----:B----4-:R-:W-:-:S04]  /*0b60*/  FFMA R24, R26, R24, R17 ;  /* 0x000000181a187223 */ /* 0x010fc80000000011 */
[----:B0-----:R-:W-:-:S07]  /*0b70*/  FFMA R17, R23, R25, R24 ;  /* 0x0000001917117223 */ /* 0x001fce0000000018 */
.L_x_12:
[----:B------:R-:W-:Y:S05]  /*0b80*/  @!P2 BRA `(.L_x_11) ;  /* 0x0000000000e0a947 */ /* 0x000fea0003800000 */
[----:B------:R-:W-:Y:S01]  /*0b90*/  VIADD R14, R8, 0xffffffff ;  /* 0xffffffff080e7836 */ /* 0x000fe20000000000 */
[----:B------:R-:W-:-:S04]  /*0ba0*/  ISETP.NE.AND P2, PT, R6, RZ, PT ;  /* 0x000000ff0600720c */ /* 0x000fc80003f45270 */
[----:B------:R-:W-:-:S13]  /*0bb0*/  ISETP.GE.U32.AND P3, PT, R14, 0x3, PT ;  /* 0x000000030e00780c */ /* 0x000fda0003f66070 */
[----:B------:R-:W-:Y:S05]  /*0bc0*/  @!P3 BRA `(.L_x_13) ;  /* 0x000000000068b947 */ /* 0x000fea0003800000 */
[----:B------:R-:W0:Y:S01]  /*0bd0*/  LDC.64 R22, c[0x0][0x388] ;  /* 0x0000e200ff167b82 */ /* 0x000e220000000a00 */
[CC--:B------:R-:W-:Y:S02]  /*0be0*/  IADD3 R15, PT, PT, R3.reuse, R0.reuse, RZ ;  /* 0x00000000030f7210 */ /* 0x0c0fe40007ffe0ff */
[----:B------:R-:W-:-:S03]  /*0bf0*/  IADD3 R21, P3, PT, R3, R0, RZ ;  /* 0x0000000003157210 */ /* 0x000fc60007f7e0ff */
[----:B0-----:R-:W-:Y:S02]  /*0c00*/  IMAD.WIDE.U32 R22, R15, 0x4, R22 ;  /* 0x000000040f167825 */ /* 0x001fe400078e0016 */
[----:B------:R-:W0:Y:S01]  /*0c10*/  LDC.64 R14, c[0x0][0x388] ;  /* 0x0000e200ff0e7b82 */ /* 0x000e220000000a00 */
[----:B------:R-:W-:-:S03]  /*0c20*/  IADD3.X R24, PT, PT, RZ, RZ, RZ, P3, !PT ;  /* 0x000000ffff187210 */ /* 0x000fc60001ffe4ff */
[----:B------:R1:W2:Y:S01]  /*0c30*/  LDG.E R22, desc[UR8][R22.64] ;  /* 0x0000000816167981 */ /* 0x0002a2000c1e1900 */
[----:B0-----:R-:W-:-:S04]  /*0c40*/  LEA R14, P3, R21, R14, 0x2 ;  /* 0x0000000e150e7211 */ /* 0x001fc800078610ff */
[----:B------:R-:W-:-:S05]  /*0c50*/  LEA.HI.X R15, R21, R15, R24, 0x2, P3 ;  /* 0x0000000f150f7211 */ /* 0x000fca00018f1418 */
[----:B------:R-:W3:Y:S04]  /*0c60*/  LDG.E R24, desc[UR8][R14.64+0x4] ;  /* 0x000004080e187981 */ /* 0x000ee8000c1e1900 */
[----:B------:R-:W4:Y:S04]  /*0c70*/  LDG.E R21, desc[UR8][R14.64+0x8] ;  /* 0x000008080e157981 */ /* 0x000f28000c1e1900 */
[----:B------:R-:W5:Y:S01]  /*0c80*/  LDG.E R25, desc[UR8][R14.64+0xc] ;  /* 0x00000c080e197981 */ /* 0x000f62000c1e1900 */
[----:B------:R-:W0:Y:S01]  /*0c90*/  S2UR UR7, SR_CgaCtaId ;  /* 0x00000000000779c3 */ /* 0x000e220000008800 */
[----:B------:R-:W-:Y:S01]  /*0ca0*/  UMOV UR5, 0x400 ;  /* 0x0000040000057882 */ /* 0x000fe20000000000 */
[----:B-1----:R-:W-:Y:S01]  /*0cb0*/  IMAD.IADD R23, R19, 0x1, R0 ;  /* 0x0000000113177824 */ /* 0x002fe200078e0200 */
[----:B------:R-:W-:Y:S01]  /*0cc0*/  IADD3 R0, PT, PT, R0, 0x4, RZ ;  /* 0x0000000400007810 */ /* 0x000fe20007ffe0ff */
[----:B0-----:R-:W-:-:S06]  /*0cd0*/  ULEA UR5, UR7, UR5, 0x18 ;  /* 0x0000000507057291 */ /* 0x001fcc000f8ec0ff */
[----:B------:R-:W-:-:S05]  /*0ce0*/  LEA R23, R23, UR5, 0x2 ;  /* 0x0000000517177c11 */ /* 0x000fca000f8e10ff */
[----:B------:R-:W2:Y:S04]  /*0cf0*/  LDS R26, [R23] ;  /* 0x00000000171a7984 */ /* 0x000ea80000000800 */
[----:B------:R-:W3:Y:S04]  /*0d00*/  LDS R28, [R23+0x4] ;  /* 0x00000400171c7984 */ /* 0x000ee80000000800 */
[----:B------:R-:W4:Y:S04]  /*0d10*/  LDS R27, [R23+0x8] ;  /* 0x00000800171b7984 */ /* 0x000f280000000800 */
[----:B------:R-:W5:Y:S01]  /*0d20*/  LDS R29, [R23+0xc] ;  /* 0x00000c00171d7984 */ /* 0x000f620000000800 */
[----:B--2---:R-:W-:-:S04]  /*0d30*/  FFMA R17, R26, R22, R17 ;  /* 0x000000161a117223 */ /* 0x004fc80000000011 */
[----:B---3--:R-:W-:-:S04]  /*0d40*/  FFMA R24, R28, R24, R17 ;  /* 0x000000181c187223 */ /* 0x008fc80000000011 */
[----:B----4-:R-:W-:-:S04]  /*0d50*/  FFMA R24, R27, R21, R24 ;  /* 0x000000151b187223 */ /* 0x010fc80000000018 */
[----:B-----5:R-:W-:-:S07]  /*0d60*/  FFMA R17, R29, R25, R24 ;  /* 0x000000191d117223 */ /* 0x020fce0000000018 */
.L_x_13:
[----:B------:R-:W-:Y:S05]  /*0d70*/  @!P2 BRA `(.L_x_11) ;  /* 0x000000000064a947 */ /* 0x000fea0003800000 */
[----:B------:R-:W0:Y:S01]  /*0d80*/  LDC.64 R14, c[0x0][0x388] ;  /* 0x0000e200ff0e7b82 */ /* 0x000e220000000a00 */
[----:B------:R-:W-:-:S05]  /*0d90*/  IADD3 R21, PT, PT, R3, R0, RZ ;  /* 0x0000000003157210 */ /* 0x000fca0007ffe0ff */
[----:B0-----:R-:W-:-:S06]  /*0da0*/  IMAD.WIDE.U32 R14, R21, 0x4, R14 ;  /* 0x00000004150e7825 */ /* 0x001fcc00078e000e */
[----:B------:R-:W2:Y:S01]  /*0db0*/  LDG.E R14, desc[UR8][R14.64] ;  /* 0x000000080e0e7981 */ /* 0x000ea2000c1e1900 */
[----:B------:R-:W0:Y:S01]  /*0dc0*/  S2UR UR7, SR_CgaCtaId ;  /* 0x00000000000779c3 */ /* 0x000e220000008800 */
[----:B------:R-:W-:Y:S01]  /*0dd0*/  UMOV UR5, 0x400 ;  /* 0x0000040000057882 */ /* 0x000fe20000000000 */
[----:B------:R-:W-:Y:S01]  /*0de0*/  IMAD.IADD R19, R19, 0x1, R0 ;  /* 0x0000000113137824 */ /* 0x000fe200078e0200 */
[----:B------:R-:W-:Y:S01]  /*0df0*/  ISETP.NE.AND P2, PT, R6, 0x1, PT ;  /* 0x000000010600780c */ /* 0x000fe20003f45270 */
[----:B0-----:R-:W-:-:S06]  /*0e00*/  ULEA UR5, UR7, UR5, 0x18 ;  /* 0x0000000507057291 */ /* 0x001fcc000f8ec0ff */
[----:B------:R-:W-:-:S05]  /*0e10*/  LEA R21, R19, UR5, 0x2 ;  /* 0x0000000513157c11 */ /* 0x000fca000f8e10ff */
[----:B------:R-:W2:Y:S02]  /*0e20*/  LDS R22, [R21] ;  /* 0x0000000015167984 */ /* 0x000ea40000000800 */
[----:B--2---:R-:W-:Y:S01]  /*0e30*/  FFMA R17, R22, R14, R17 ;  /* 0x0000000e16117223 */ /* 0x004fe20000000011 */
[----:B------:R-:W-:Y:S06]  /*0e40*/  @!P2 BRA `(.L_x_11) ;  /* 0x000000000030a947 */ /* 0x000fec0003800000 */
[----:B------:R-:W0:Y:S01]  /*0e50*/  LDC.64 R14, c[0x0][0x388] ;  /* 0x0000e200ff0e7b82 */ /* 0x000e220000000a00 */
[----:B------:R-:W-:-:S04]  /*0e60*/  IADD3 R3, P2, PT, R3, R0, RZ ;  /* 0x0000000003037210 */ /* 0x000fc80007f5e0ff */
[----:B------:R-:W-:Y:S02]  /*0e70*/  IADD3.X R0, PT, PT, RZ, RZ, RZ, P2, !PT ;  /* 0x000000ffff007210 */ /* 0x000fe400017fe4ff */
[----:B------:R-:W-:-:S13]  /*0e80*/  ISETP.NE.AND P2, PT, R6, 0x2, PT ;  /* 0x000000020600780c */ /* 0x000fda0003f45270 */
[----:B------:R-:W-:Y:S01]  /*0e90*/  @P2 LDS R22, [R21+0x8] ;  /* 0x0000080015162984 */ /* 0x000fe20000000800 */
[----:B0-----:R-:W-:-:S04]  /*0ea0*/  LEA R14, P3, R3, R14, 0x2 ;  /* 0x0000000e030e7211 */ /* 0x001fc800078610ff */
[----:B------:R-:W-:Y:S02]  /*0eb0*/  LEA.HI.X R15, R3, R15, R0, 0x2, P3 ;  /* 0x0000000f030f7211 */ /* 0x000fe400018f1400 */
[----:B------:R-:W0:Y:S04]  /*0ec0*/  LDS R0, [R21+0x4] ;  /* 0x0000040015007984 */ /* 0x000e280000000800 */
[----:B------:R-:W0:Y:S04]  /*0ed0*/  LDG.E R3, desc[UR8][R14.64+0x4] ;  /* 0x000004080e037981 */ /* 0x000e28000c1e1900 */
[----:B------:R-:W2:Y:S01]  /*0ee0*/  @P2 LDG.E R19, desc[UR8][R14.64+0x8] ;  /* 0x000008080e132981 */ /* 0x000ea2000c1e1900 */
[----:B0-----:R-:W-:-:S04]  /*0ef0*/  FFMA R17, R0, R3, R17 ;  /* 0x0000000300117223 */ /* 0x001fc80000000011 */
[----:B--2---:R-:W-:-:S07]  /*0f00*/  @P2 FFMA R17, R22, R19, R17 ;  /* 0x0000001316112223 */ /* 0x004fce0000000011 */
.L_x_11:
[----:B------:R-:W-:Y:S05]  /*0f10*/  @P1 BRA `(.L_x_14) ;  /* 0xfffffff400501947 */ /* 0x000fea000383ffff */
.L_x_8:
[----:B------:R-:W-:Y:S05]  /*0f20*/  BSYNC.RECONVERGENT B0 ;  /* 0x0000000000007941 */ /* 0x000fea0003800200 */
.L_x_7:
[----:B------:R-:W0:Y:S01]  /*0f30*/  LDCU UR4, c[0x0][0x3a0] ;  /* 0x00007400ff0477ac */ /* 0x000e220008000800 */
[----:B------:R-:W-:Y:S01]  /*0f40*/  IADD3 R11, PT, PT, R11, 0x1, RZ ;  /* 0x000000010b0b7810 */ /* 0x000fe20007ffe0ff */
[----:B------:R-:W-:Y:S03]  /*0f50*/  BAR.SYNC.DEFER_BLOCKING 0x0 ;  /* 0x0000000000007b1d */ /* 0x000fe60000010000 */
[----:B0-----:R-:W-:-:S13]  /*0f60*/  ISETP.NE.AND P1, PT, R11, UR4, PT ;  /* 0x000000040b007c0c */ /* 0x001fda000bf25270 */
[----:B------:R-:W-:Y:S05]  /*0f70*/  @P1 BRA `(.L_x_15) ;  /* 0xfffffff0008c1947 */ /* 0x000fea000383ffff */
.L_x_0:
[----:B------:R-:W-:-:S04]  /*0f80*/  ISETP.GT.AND P0, PT, R16, 0xfd, PT ;  /* 0x000000fd1000780c */ /* 0x000fc80003f04270 */
[----:B------:R-:W-:-:S13]  /*0f90*/  ISETP.GT.U32.OR P0, PT, R13, 0xfd, P0 ;  /* 0x000000fd0d00780c */ /* 0x000fda0000704470 */
[----:B------:R-:W-:Y:S05]  /*0fa0*/  @P0 EXIT ;  /* 0x000000000000094d */ /* 0x000fea0003800000 */
[----:B------:R-:W0:Y:S08]  /*0fb0*/  LDC.64 R2, c[0x0][0x390] ;  /* 0x0000e400ff027b82 */ /* 0x000e300000000a00 */
[----:B------:R-:W1:Y:S01]  /*0fc0*/  LDC.64 R4, c[0x0][0x398] ;  /* 0x0000e600ff047b82 */ /* 0x000e620000000a00 */
[----:B0-----:R-:W-:-:S06]  /*0fd0*/  IMAD.WIDE.U32 R2, R18, 0x4, R2 ;  /* 0x0000000412027825 */ /* 0x001fcc00078e0002 */
[----:B------:R-:W2:Y:S01]  /*0fe0*/  LDG.E R2, desc[UR8][R2.64] ;  /* 0x0000000802027981 */ /* 0x000ea2000c1e1900 */
[----:B------:R-:W-:-:S04]  /*0ff0*/  IMAD R16, R18, 0xfc04, R16 ;  /* 0x0000fc0412107824 */ /* 0x000fc800078e0210 */
[----:B------:R-:W-:-:S04]  /*1000*/  IMAD R13, R13, 0xfe, R16 ;  /* 0x000000fe0d0d7824 */ /* 0x000fc800078e0210 */
[----:B-1----:R-:W-:-:S04]  /*1010*/  IMAD.WIDE R4, R13, 0x4, R4 ;  /* 0x000000040d047825 */ /* 0x002fc800078e0204 */
[----:B--2---:R-:W-:-:S05]  /*1020*/  FADD R17, R2, R17 ;  /* 0x0000001102117221 */ /* 0x004fca0000000000 */
[----:B------:R-:W-:Y:S01]  /*1030*/  STG.E desc[UR8][R4.64], R17 ;  /* 0x0000001104007986 */ /* 0x000fe2000c101908 */
[----:B------:R-:W-:Y:S05]  /*1040*/  EXIT ;  /* 0x000000000000794d */ /* 0x000fea0003800000 */
.L_x_16:
[----:B------:R-:W-:-:S00]  /*1050*/  BRA `(.L_x_16) ;  /* 0xfffffffc00fc7947 */ /* 0x000fc0000383ffff */
[----:B------:R-:W-:-:S00]  /*1060*/  NOP ;  /* 0x0000000000007918 */ /* 0x000fc00000000000 */
        /* <DEDUP_REMOVED lines=9> */
.L_x_17:


//--------------------- .nv.shared._Z18conv2d_tiled_validPKfS0_S0_Pfiiiii --------------------------
	.section	.nv.shared._Z18conv2d_tiled_validPKfS0_S0_Pfiiiii,"aw",@nobits
	.sectionflags	@""
	.align	16
	.zero		1024


//--------------------- .nv.shared.reserved.0     --------------------------
	.section	.nv.shared.reserved.0,"aw",@nobits
	.weak		__nv_reservedSMEM_offset_0_alias
	.size		__nv_reservedSMEM_offset_0_alias, 0, 64
	.other		__nv_reservedSMEM_offset_0_alias,@"STO_CUDA_RESERVED_SHARED STV_DEFAULT"
__nv_reservedSMEM_offset_0_alias:
	.zero		0
	.zero		64


//--------------------- .nv.constant0._Z18conv2d_tiled_validPKfS0_S0_Pfiiiii --------------------------
	.section	.nv.constant0._Z18conv2d_tiled_validPKfS0_S0_Pfiiiii,"a",@progbits
	.sectionflags	@""
	.align	4
.nv.constant0._Z18conv2d_tiled_validPKfS0_S0_Pfiiiii:
	.zero		948


//--------------------- SYMBOLS --------------------------

	.type		.nv.reservedSmem.offset0,@object
	.size		.nv.reservedSmem.offset0,0x4
	.type		.nv.reservedSmem.cap,@object
	.size		.nv.reservedSmem.cap,0x4
